	.headerflags	@"EF_CUDA_TEXMODE_UNIFIED EF_CUDA_64BIT_ADDRESS EF_CUDA_ACCELERATORS EF_CUDA_SM90 EF_CUDA_VIRTUAL_SM(EF_CUDA_SM90)"
	.elftype	@"ET_EXEC"


//--------------------- .nv.info                  --------------------------
	.section	.nv.info,"",@"SHT_CUDA_INFO"
	.align	4


	//----- nvinfo : EIATTR_REGCOUNT
	.align		4
        /*0000*/ 	.byte	0x04, 0x2f
        /*0002*/ 	.short	(.L_3 - .L_2)
	.align		4
.L_2:
        /*0004*/ 	.word	index@(triton_poi_fused__native_batch_norm_legit_no_training_relu_7)
        /*0008*/ 	.word	0x00000028


	//----- nvinfo : EIATTR_MIN_STACK_SIZE
	.align		4
.L_3:
        /*000c*/ 	.byte	0x04, 0x12
        /*000e*/ 	.short	(.L_5 - .L_4)
	.align		4
.L_4:
        /*0010*/ 	.word	index@(triton_poi_fused__native_batch_norm_legit_no_training_relu_7)
        /*0014*/ 	.word	0x00000000


	//----- nvinfo : EIATTR_FRAME_SIZE
	.align		4
.L_5:
        /*0018*/ 	.byte	0x04, 0x11
        /*001a*/ 	.short	(.L_7 - .L_6)
	.align		4
.L_6:
        /*001c*/ 	.word	index@(triton_poi_fused__native_batch_norm_legit_no_training_relu_7)
        /*0020*/ 	.word	0x00000000


	//----- nvinfo : EIATTR_MIN_STACK_SIZE
	.align		4
.L_7:
        /*0024*/ 	.byte	0x04, 0x12
        /*0026*/ 	.short	(.L_9 - .L_8)
	.align		4
.L_8:
        /*0028*/ 	.word	index@(triton_poi_fused__native_batch_norm_legit_no_training_relu_7)
        /*002c*/ 	.word	0x00000000
.L_9:


//--------------------- .nv.info.triton_poi_fused__native_batch_norm_legit_no_training_relu_7 --------------------------
	.section	.nv.info.triton_poi_fused__native_batch_norm_legit_no_training_relu_7,"",@"SHT_CUDA_INFO"
	.sectionflags	@""
	.align	4


	//----- nvinfo : EIATTR_CUDA_API_VERSION
	.align		4
        /*0000*/ 	.byte	0x04, 0x37
        /*0002*/ 	.short	(.L_11 - .L_10)
.L_10:
        /*0004*/ 	.word	0x0000007c


	//----- nvinfo : EIATTR_KPARAM_INFO
	.align		4
.L_11:
        /*0008*/ 	.byte	0x04, 0x17
        /*000a*/ 	.short	(.L_13 - .L_12)
.L_12:
        /*000c*/ 	.word	0x00000000
        /*0010*/ 	.short	0x0007
        /*0012*/ 	.short	0x0034
        /*0014*/ 	.byte	0x00, 0xf0, 0x11, 0x00


	//----- nvinfo : EIATTR_KPARAM_INFO
	.align		4
.L_13:
        /*0018*/ 	.byte	0x04, 0x17
        /*001a*/ 	.short	(.L_15 - .L_14)
.L_14:
        /*001c*/ 	.word	0x00000000
        /*0020*/ 	.short	0x0006
        /*0022*/ 	.short	0x0030
        /*0024*/ 	.byte	0x00, 0xf0, 0x11, 0x00


	//----- nvinfo : EIATTR_KPARAM_INFO
	.align		4
.L_15:
        /*0028*/ 	.byte	0x04, 0x17
        /*002a*/ 	.short	(.L_17 - .L_16)
.L_16:
        /*002c*/ 	.word	0x00000000
        /*0030*/ 	.short	0x0005
        /*0032*/ 	.short	0x0028
        /*0034*/ 	.byte	0x00, 0xf4, 0x21, 0x00


	//----- nvinfo : EIATTR_KPARAM_INFO
	.align		4
.L_17:
        /*0038*/ 	.byte	0x04, 0x17
        /*003a*/ 	.short	(.L_19 - .L_18)
.L_18:
        /*003c*/ 	.word	0x00000000
        /*0040*/ 	.short	0x0004
        /*0042*/ 	.short	0x0020
        /*0044*/ 	.byte	0x00, 0xf4, 0x21, 0x00


	//----- nvinfo : EIATTR_KPARAM_INFO
	.align		4
.L_19:
        /*0048*/ 	.byte	0x04, 0x17
        /*004a*/ 	.short	(.L_21 - .L_20)
.L_20:
        /*004c*/ 	.word	0x00000000
        /*0050*/ 	.short	0x0003
        /*0052*/ 	.short	0x0018
        /*0054*/ 	.byte	0x00, 0xf4, 0x21, 0x00


	//----- nvinfo : EIATTR_KPARAM_INFO
	.align		4
.L_21:
        /*0058*/ 	.byte	0x04, 0x17
        /*005a*/ 	.short	(.L_23 - .L_22)
.L_22:
        /*005c*/ 	.word	0x00000000
        /*0060*/ 	.short	0x0002
        /*0062*/ 	.short	0x0010
        /*0064*/ 	.byte	0x00, 0xf4, 0x21, 0x00


	//----- nvinfo : EIATTR_KPARAM_INFO
	.align		4
.L_23:
        /*0068*/ 	.byte	0x04, 0x17
        /*006a*/ 	.short	(.L_25 - .L_24)
.L_24:
        /*006c*/ 	.word	0x00000000
        /*0070*/ 	.short	0x0001
        /*0072*/ 	.short	0x0008
        /*0074*/ 	.byte	0x00, 0xf4, 0x21, 0x00


	//----- nvinfo : EIATTR_KPARAM_INFO
	.align		4
.L_25:
        /*0078*/ 	.byte	0x04, 0x17
        /*007a*/ 	.short	(.L_27 - .L_26)
.L_26:
        /*007c*/ 	.word	0x00000000
        /*0080*/ 	.short	0x0000
        /*0082*/ 	.short	0x0000
        /*0084*/ 	.byte	0x00, 0xf4, 0x21, 0x00


	//----- nvinfo : EIATTR_SPARSE_MMA_MASK
	.align		4
.L_27:
        /*0088*/ 	.byte	0x03, 0x50
        /*008a*/ 	.short	0x0000


	//----- nvinfo : EIATTR_MAXREG_COUNT
	.align		4
        /*008c*/ 	.byte	0x03, 0x1b
        /*008e*/ 	.short	0x00ff


	//----- nvinfo : EIATTR_EXIT_INSTR_OFFSETS
	.align		4
        /*0090*/ 	.byte	0x04, 0x1c
        /*0092*/ 	.short	(.L_29 - .L_28)


	//   ....[0]....
.L_28:
        /*0094*/ 	.word	0x00001ca0


	//   ....[1]....
        /*0098*/ 	.word	0x00001d40


	//----- nvinfo : EIATTR_REQNTID
	.align		4
.L_29:
        /*009c*/ 	.byte	0x04, 0x10
        /*009e*/ 	.short	(.L_31 - .L_30)
.L_30:
        /*00a0*/ 	.word	0x00000100
        /*00a4*/ 	.word	0x00000001
        /*00a8*/ 	.word	0x00000001


	//----- nvinfo : EIATTR_CBANK_PARAM_SIZE
	.align		4
.L_31:
        /*00ac*/ 	.byte	0x03, 0x19
        /*00ae*/ 	.short	0x0038


	//----- nvinfo : EIATTR_PARAM_CBANK
	.align		4
        /*00b0*/ 	.byte	0x04, 0x0a
        /*00b2*/ 	.short	(.L_33 - .L_32)
	.align		4
.L_32:
        /*00b4*/ 	.word	index@(.nv.constant0.triton_poi_fused__native_batch_norm_legit_no_training_relu_7)
        /*00b8*/ 	.short	0x0210
        /*00ba*/ 	.short	0x0038


	//----- nvinfo : EIATTR_SW_WAR
	.align		4
.L_33:
        /*00bc*/ 	.byte	0x04, 0x36
        /*00be*/ 	.short	(.L_35 - .L_34)
.L_34:
        /*00c0*/ 	.word	0x00000008
.L_35:


//--------------------- .nv.callgraph             --------------------------
	.section	.nv.callgraph,"",@"SHT_CUDA_CALLGRAPH"
	.align	4
	.sectionentsize	8
	.align		4
        /*0000*/ 	.word	0x00000000
	.align		4
        /*0004*/ 	.word	0xffffffff
	.align		4
        /*0008*/ 	.word	0x00000000
	.align		4
        /*000c*/ 	.word	0xfffffffe
	.align		4
        /*0010*/ 	.word	0x00000000
	.align		4
        /*0014*/ 	.word	0xfffffffd
	.align		4
        /*0018*/ 	.word	0x00000000
	.align		4
        /*001c*/ 	.word	0xfffffffc


//--------------------- .nv.constant4             --------------------------
	.section	.nv.constant4,"a",@progbits
	.align	8
	.align		8
.nv.constant4:
        /*0000*/ 	.dword	_$_str
	.align		8
        /*0008*/ 	.dword	_$_str_$_2


//--------------------- .text.triton_poi_fused__native_batch_norm_legit_no_training_relu_7 --------------------------
	.section	.text.triton_poi_fused__native_batch_norm_legit_no_training_relu_7,"ax",@progbits
	.sectionflags	@"SHF_BARRIERS=1"
	.align	128
        .global         triton_poi_fused__native_batch_norm_legit_no_training_relu_7
        .type           triton_poi_fused__native_batch_norm_legit_no_training_relu_7,@function
        .size           triton_poi_fused__native_batch_norm_legit_no_training_relu_7,(.L_x_1 - triton_poi_fused__native_batch_norm_legit_no_training_relu_7)
        .other          triton_poi_fused__native_batch_norm_legit_no_training_relu_7,@"STO_CUDA_ENTRY STV_DEFAULT"
triton_poi_fused__native_batch_norm_legit_no_training_relu_7:
.text.triton_poi_fused__native_batch_norm_legit_no_training_relu_7:
[----:B------:R-:W0:Y:S01]  /*0000*/  LDC R1, c[0x0][0x28] ;  /* 0x00000a00ff017b82 */ /* 0x000e220000000800 */
[----:B------:R-:W1:Y:S01]  /*0010*/  S2R R21, SR_TID.X ;  /* 0x0000000000157919 */ /* 0x000e620000002100 */
[----:B------:R-:W-:Y:S02]  /*0020*/  CS2R R8, SRZ ;  /* 0x0000000000087805 */ /* 0x000fe4000001ff00 */
[----:B------:R-:W-:Y:S01]  /*0030*/  CS2R R10, SRZ ;  /* 0x00000000000a7805 */ /* 0x000fe2000001ff00 */
[----:B------:R-:W-:Y:S01]  /*0040*/  ULDC.64 UR6, c[0x0][0x208] ;  /* 0x0000820000067ab9 */ /* 0x000fe20000000a00 */
[----:B------:R-:W2:Y:S01]  /*0050*/  S2R R24, SR_CTAID.Y ;  /* 0x0000000000187919 */ /* 0x000ea20000002600 */
[----:B------:R-:W-:Y:S02]  /*0060*/  CS2R R12, SRZ ;  /* 0x00000000000c7805 */ /* 0x000fe4000001ff00 */
[----:B------:R-:W-:Y:S01]  /*0070*/  CS2R R14, SRZ ;  /* 0x00000000000e7805 */ /* 0x000fe2000001ff00 */
[----:B------:R-:W3:Y:S01]  /*0080*/  S2R R22, SR_CTAID.X ;  /* 0x0000000000167919 */ /* 0x000ee20000002500 */
[----:B-1----:R-:W-:Y:S01]  /*0090*/  IMAD.SHL.U32 R0, R21, 0x4, RZ ;  /* 0x0000000415007824 */ /* 0x002fe200078e00ff */
[----:B------:R-:W-:-:S04]  /*00a0*/  SHF.R.U32.HI R5, RZ, 0x6, R21 ;  /* 0x00000006ff057819 */ /* 0x000fc80000011615 */
[----:B------:R-:W-:Y:S02]  /*00b0*/  LOP3.LUT R3, R0, 0xfc, RZ, 0xc0, !PT ;  /* 0x000000fc00037812 */ /* 0x000fe400078ec0ff */
[----:B------:R-:W-:Y:S01]  /*00c0*/  SGXT.U32 R5, R5, 0x2 ;  /* 0x000000020505781a */ /* 0x000fe20000000000 */
[----:B---3--:R-:W-:Y:S01]  /*00d0*/  IMAD.SHL.U32 R22, R22, 0x10, RZ ;  /* 0x0000001016167824 */ /* 0x008fe200078e00ff */
[----:B--2---:R-:W-:Y:S02]  /*00e0*/  PRMT R0, R3, 0x6540, R24 ;  /* 0x0000654003007816 */ /* 0x004fe40000000018 */
[----:B------:R-:W1:Y:S02]  /*00f0*/  LDC.64 R2, c[0x0][0x210] ;  /* 0x00008400ff027b82 */ /* 0x000e640000000a00 */
[C---:B------:R-:W-:Y:S01]  /*0100*/  ISETP.GE.AND P0, PT, R0.reuse, 0x600, PT ;  /* 0x000006000000780c */ /* 0x040fe20003f06270 */
[----:B------:R-:W-:Y:S01]  /*0110*/  IMAD.HI R4, R0, 0x2aaaaaab, RZ ;  /* 0x2aaaaaab00047827 */ /* 0x000fe200078e02ff */
[----:B------:R-:W-:-:S04]  /*0120*/  LOP3.LUT R19, R22, R5, RZ, 0xfc, !PT ;  /* 0x0000000516137212 */ /* 0x000fc800078efcff */
[----:B------:R-:W-:Y:S02]  /*0130*/  SHF.R.U32.HI R7, RZ, 0x1f, R4 ;  /* 0x0000001fff077819 */ /* 0x000fe40000011604 */
[C---:B------:R-:W-:Y:S02]  /*0140*/  ISETP.LT.AND P1, PT, R19.reuse, 0x3c1, !P0 ;  /* 0x000003c11300780c */ /* 0x040fe40004721270 */
[----:B------:R-:W-:Y:S02]  /*0150*/  LEA.HI.SX32 R7, R4, R7, 0x1a ;  /* 0x0000000704077211 */ /* 0x000fe400078fd2ff */
[----:B------:R-:W-:-:S03]  /*0160*/  LOP3.LUT R4, R19, 0x4, RZ, 0xfc, !PT ;  /* 0x0000000413047812 */ /* 0x000fc600078efcff */
[----:B------:R-:W-:Y:S01]  /*0170*/  IMAD R0, R7, -0x180, R0 ;  /* 0xfffffe8007007824 */ /* 0x000fe200078e0200 */
[----:B------:R-:W-:-:S03]  /*0180*/  ISETP.LT.AND P2, PT, R4, 0x3c1, !P0 ;  /* 0x000003c10400780c */ /* 0x000fc60004741270 */
[----:B------:R-:W-:-:S04]  /*0190*/  IMAD R0, R7, 0x5a180, R0 ;  /* 0x0005a18007007824 */ /* 0x000fc800078e0200 */
[C---:B------:R-:W-:Y:S01]  /*01a0*/  IMAD R23, R19.reuse, 0x180, R0 ;  /* 0x0000018013177824 */ /* 0x040fe200078e0200 */
[----:B------:R-:W-:-:S03]  /*01b0*/  LOP3.LUT R0, R19, 0x8, RZ, 0xfc, !PT ;  /* 0x0000000813007812 */ /* 0x000fc600078efcff */
[----:B-1----:R-:W-:Y:S01]  /*01c0*/  IMAD.WIDE R4, R23, 0x4, R2 ;  /* 0x0000000417047825 */ /* 0x002fe200078e0202 */
[----:B------:R-:W-:-:S03]  /*01d0*/  ISETP.LT.AND P3, PT, R0, 0x3c1, !P0 ;  /* 0x000003c10000780c */ /* 0x000fc60004761270 */
[----:B------:R-:W-:Y:S01]  /*01e0*/  VIADD R7, R23, 0x600 ;  /* 0x0000060017077836 */ /* 0x000fe20000000000 */
[----:B------:R1:W2:Y:S03]  /*01f0*/  @P1 LDG.E.EL.128 R8, desc[UR6][R4.64] ;  /* 0x0000000604081981 */ /* 0x0002a6000c2e1d00 */
[----:B------:R-:W-:-:S05]  /*0200*/  IMAD.WIDE R6, R7, 0x4, R2 ;  /* 0x0000000407067825 */ /* 0x000fca00078e0202 */
[----:B------:R3:W4:Y:S01]  /*0210*/  @P2 LDG.E.EL.128 R12, desc[UR6][R6.64] ;  /* 0x00000006060c2981 */ /* 0x000722000c2e1d00 */
[----:B------:R-:W-:Y:S01]  /*0220*/  VIADD R27, R23, 0xc00 ;  /* 0x00000c00171b7836 */ /* 0x000fe20000000000 */
[----:B------:R-:W-:Y:S02]  /*0230*/  LOP3.LUT R0, R19, 0xc, RZ, 0xfc, !PT ;  /* 0x0000000c13007812 */ /* 0x000fe400078efcff */
[----:B------:R-:W-:Y:S02]  /*0240*/  CS2R R16, SRZ ;  /* 0x0000000000107805 */ /* 0x000fe4000001ff00 */
[----:B------:R-:W-:Y:S01]  /*0250*/  CS2R R18, SRZ ;  /* 0x0000000000127805 */ /* 0x000fe2000001ff00 */
[----:B------:R-:W-:-:S05]  /*0260*/  IMAD.WIDE R26, R27, 0x4, R2 ;  /* 0x000000041b1a7825 */ /* 0x000fca00078e0202 */
[----:B------:R5:W4:Y:S01]  /*0270*/  @P3 LDG.E.EL.128 R16, desc[UR6][R26.64] ;  /* 0x000000061a103981 */ /* 0x000b22000c2e1d00 */
[----:B------:R-:W-:Y:S01]  /*0280*/  ISETP.LT.AND P0, PT, R0, 0x3c1, !P0 ;  /* 0x000003c10000780c */ /* 0x000fe20004701270 */
[----:B------:R-:W-:Y:S01]  /*0290*/  VIADD R23, R23, 0x1200 ;  /* 0x0000120017177836 */ /* 0x000fe20000000000 */
[----:B-1----:R-:W-:Y:S02]  /*02a0*/  CS2R R4, SRZ ;  /* 0x0000000000047805 */ /* 0x002fe4000001ff00 */
[----:B---3--:R-:W-:Y:S01]  /*02b0*/  CS2R R6, SRZ ;  /* 0x0000000000067805 */ /* 0x008fe2000001ff00 */
[----:B------:R-:W-:-:S08]  /*02c0*/  IMAD.WIDE R2, R23, 0x4, R2 ;  /* 0x0000000417027825 */ /* 0x000fd000078e0202 */
[----:B------:R1:W3:Y:S01]  /*02d0*/  @P0 LDG.E.EL.128 R4, desc[UR6][R2.64] ;  /* 0x0000000602040981 */ /* 0x0002e2000c2e1d00 */
[----:B------:R-:W1:Y:S01]  /*02e0*/  S2UR UR5, SR_CgaCtaId ;  /* 0x00000000000579c3 */ /* 0x000e620000008800 */
[----:B------:R-:W-:Y:S01]  /*02f0*/  IMAD.SHL.U32 R25, R21, 0x10, RZ ;  /* 0x0000001015197824 */ /* 0x000fe200078e00ff */
[----:B------:R-:W-:Y:S01]  /*0300*/  UMOV UR4, 0x400 ;  /* 0x0000040000047882 */ /* 0x000fe20000000000 */
[----:B------:R-:W-:-:S03]  /*0310*/  SHF.R.U32.HI R0, RZ, 0x2, R21 ;  /* 0x00000002ff007819 */ /* 0x000fc60000011615 */
[----:B------:R-:W-:Y:S02]  /*0320*/  LOP3.LUT R25, R25, 0xff0, RZ, 0xc0, !PT ;  /* 0x00000ff019197812 */ /* 0x000fe400078ec0ff */
[----:B------:R-:W-:Y:S01]  /*0330*/  LOP3.LUT R0, R0, 0x30, RZ, 0xc0, !PT ;  /* 0x0000003000007812 */ /* 0x000fe200078ec0ff */
[----:B01----:R-:W-:-:S06]  /*0340*/  UPRMT UR4, UR5, 0x654, UR4 ;  /* 0x0000065405047896 */ /* 0x003fcc0008000004 */
[----:B------:R-:W-:Y:S02]  /*0350*/  IADD3 R32, R25, UR4, R0 ;  /* 0x0000000419207c10 */ /* 0x000fe4000fffe000 */
[----:B------:R-:W-:-:S04]  /*0360*/  LOP3.LUT R23, R21, 0xff, RZ, 0xc0, !PT ;  /* 0x000000ff15177812 */ /* 0x000fc800078ec0ff */
[----:B------:R-:W-:Y:S02]  /*0370*/  LEA R20, R23, UR4, 0x2 ;  /* 0x0000000417147c11 */ /* 0x000fe4000f8e10ff */
[----:B------:R-:W-:-:S04]  /*0380*/  PRMT R33, R21, 0x6540, R24 ;  /* 0x0000654015217816 */ /* 0x000fc80000000018 */
[C---:B------:R-:W-:Y:S01]  /*0390*/  ISETP.GE.AND P0, PT, R33.reuse, 0x600, PT ;  /* 0x000006002100780c */ /* 0x040fe20003f06270 */
[----:B--2---:R0:W-:Y:S01]  /*03a0*/  STS.128 [R32], R8 ;  /* 0x0000000820007388 */ /* 0x0041e20000000c00 */
[----:B------:R-:W-:Y:S08]  /*03b0*/  BAR.SYNC.DEFER_BLOCKING 0x0 ;  /* 0x0000000000007b1d */ /* 0x000ff00000010000 */
[----:B0-----:R-:W0:Y:S01]  /*03c0*/  LDC.64 R8, c[0x0][0x220] ;  /* 0x00008800ff087b82 */ /* 0x001e220000000a00 */
[----:B-----5:R-:W1:Y:S04]  /*03d0*/  LDS R26, [R20] ;  /* 0x00000000141a7984 */ /* 0x020e680000000800 */
[----:B------:R-:W-:Y:S04]  /*03e0*/  LDS R27, [R20+0x410] ;  /* 0x00041000141b7984 */ /* 0x000fe80000000800 */
[----:B------:R-:W-:Y:S04]  /*03f0*/  LDS R28, [R20+0x820] ;  /* 0x00082000141c7984 */ /* 0x000fe80000000800 */
[----:B------:R-:W-:Y:S01]  /*0400*/  LDS R29, [R20+0xc30] ;  /* 0x000c3000141d7984 */ /* 0x000fe20000000800 */
[----:B------:R-:W-:Y:S06]  /*0410*/  BAR.SYNC.DEFER_BLOCKING 0x0 ;  /* 0x0000000000007b1d */ /* 0x000fec0000010000 */
[----:B----4-:R2:W-:Y:S02]  /*0420*/  STS.128 [R32], R12 ;  /* 0x0000000c20007388 */ /* 0x0105e40000000c00 */
[----:B------:R-:W-:Y:S06]  /*0430*/  BAR.SYNC.DEFER_BLOCKING 0x0 ;  /* 0x0000000000007b1d */ /* 0x000fec0000010000 */
[----:B------:R-:W-:Y:S04]  /*0440*/  LDS R30, [R20] ;  /* 0x00000000141e7984 */ /* 0x000fe80000000800 */
[----:B------:R-:W-:Y:S04]  /*0450*/  LDS R31, [R20+0x410] ;  /* 0x00041000141f7984 */ /* 0x000fe80000000800 */
[----:B------:R-:W-:Y:S04]  /*0460*/  LDS R10, [R20+0x820] ;  /* 0x00082000140a7984 */ /* 0x000fe80000000800 */
[----:B------:R-:W4:Y:S01]  /*0470*/  LDS R11, [R20+0xc30] ;  /* 0x000c3000140b7984 */ /* 0x000f220000000800 */
[----:B------:R-:W-:Y:S06]  /*0480*/  BAR.SYNC.DEFER_BLOCKING 0x0 ;  /* 0x0000000000007b1d */ /* 0x000fec0000010000 */
[----:B------:R-:W-:Y:S02]  /*0490*/  STS.128 [R32], R16 ;  /* 0x0000001020007388 */ /* 0x000fe40000000c00 */
[----:B------:R-:W-:Y:S06]  /*04a0*/  BAR.SYNC.DEFER_BLOCKING 0x0 ;  /* 0x0000000000007b1d */ /* 0x000fec0000010000 */
[----:B------:R-:W-:Y:S04]  /*04b0*/  LDS R3, [R20] ;  /* 0x0000000014037984 */ /* 0x000fe80000000800 */
[----:B------:R-:W-:Y:S04]  /*04c0*/  LDS R0, [R20+0x410] ;  /* 0x0004100014007984 */ /* 0x000fe80000000800 */
[----:B------:R-:W5:Y:S04]  /*04d0*/  LDS R2, [R20+0x820] ;  /* 0x0008200014027984 */ /* 0x000f680000000800 */
[----:B------:R-:W1:Y:S01]  /*04e0*/  LDS R14, [R20+0xc30] ;  /* 0x000c3000140e7984 */ /* 0x000e620000000800 */
[----:B------:R-:W-:Y:S01]  /*04f0*/  BAR.SYNC.DEFER_BLOCKING 0x0 ;  /* 0x0000000000007b1d */ /* 0x000fe20000010000 */
[----:B--2---:R-:W-:-:S05]  /*0500*/  IMAD.HI R12, R33, 0x2aaaaaab, RZ ;  /* 0x2aaaaaab210c7827 */ /* 0x004fca00078e02ff */
[----:B------:R-:W-:-:S04]  /*0510*/  SHF.R.U32.HI R13, RZ, 0x1f, R12 ;  /* 0x0000001fff0d7819 */ /* 0x000fc8000001160c */
[----:B------:R-:W-:Y:S01]  /*0520*/  LEA.HI R12, R12, R13, RZ, 0x1a ;  /* 0x0000000d0c0c7211 */ /* 0x000fe200078fd0ff */
[----:B---3--:R2:W-:Y:S01]  /*0530*/  STS.128 [R32], R4 ;  /* 0x0000000420007388 */ /* 0x0085e20000000c00 */
[----:B------:R-:W-:Y:S03]  /*0540*/  BAR.SYNC.DEFER_BLOCKING 0x0 ;  /* 0x0000000000007b1d */ /* 0x000fe60000010000 */
[----:B------:R-:W-:Y:S02]  /*0550*/  IMAD R33, R12, -0x180, R33 ;  /* 0xfffffe800c217824 */ /* 0x000fe400078e0221 */
[----:B------:R-:W-:Y:S02]  /*0560*/  IMAD.MOV.U32 R15, RZ, RZ, RZ ;  /* 0x000000ffff0f7224 */ /* 0x000fe400078e00ff */
[----:B0-----:R-:W-:Y:S01]  /*0570*/  IMAD.WIDE R8, R33, 0x4, R8 ;  /* 0x0000000421087825 */ /* 0x001fe200078e0208 */
[----:B------:R-:W0:Y:S08]  /*0580*/  LDC.64 R12, c[0x0][0x218] ;  /* 0x00008600ff0c7b82 */ /* 0x000e300000000a00 */
[----:B--2---:R-:W2:Y:S08]  /*0590*/  LDC.64 R6, c[0x0][0x228] ;  /* 0x00008a00ff067b82 */ /* 0x004eb00000000a00 */
[----:B------:R-:W3:Y:S01]  /*05a0*/  LDC.64 R4, c[0x0][0x230] ;  /* 0x00008c00ff047b82 */ /* 0x000ee20000000a00 */
[----:B------:R0:W4:Y:S01]  /*05b0*/  @!P0 LDG.E.EL R15, desc[UR6][R8.64] ;  /* 0x00000006080f8981 */ /* 0x000122000c2e1900 */
[----:B------:R-:W-:Y:S01]  /*05c0*/  IMAD.MOV.U32 R19, RZ, RZ, RZ ;  /* 0x000000ffff137224 */ /* 0x000fe200078e00ff */
[----:B------:R-:W-:-:S02]  /*05d0*/  CS2R R16, SRZ ;  /* 0x0000000000107805 */ /* 0x000fc4000001ff00 */
[----:B------:R-:W1:Y:S01]  /*05e0*/  LDS R18, [R20] ;  /* 0x0000000014127984 */ /* 0x000e620000000800 */
[----:B0-----:R-:W-:-:S05]  /*05f0*/  IMAD.WIDE R12, R33, 0x4, R12 ;  /* 0x00000004210c7825 */ /* 0x001fca00078e020c */
[----:B------:R0:W1:Y:S01]  /*0600*/  @!P0 LDG.E.EL R19, desc[UR6][R12.64] ;  /* 0x000000060c138981 */ /* 0x000062000c2e1900 */
[----:B--2---:R-:W-:-:S05]  /*0610*/  IMAD.WIDE R6, R33, 0x4, R6 ;  /* 0x0000000421067825 */ /* 0x004fca00078e0206 */
[----:B------:R-:W2:Y:S01]  /*0620*/  @!P0 LDG.E.EL R17, desc[UR6][R6.64] ;  /* 0x0000000606118981 */ /* 0x000ea2000c2e1900 */
[----:B---3--:R-:W-:-:S05]  /*0630*/  IMAD.WIDE R4, R33, 0x4, R4 ;  /* 0x0000000421047825 */ /* 0x008fca00078e0204 */
[----:B------:R3:W2:Y:S01]  /*0640*/  @!P0 LDG.E.EL R16, desc[UR6][R4.64] ;  /* 0x0000000604108981 */ /* 0x0006a2000c2e1900 */
[----:B------:R-:W-:Y:S01]  /*0650*/  IMAD.MOV.U32 R8, RZ, RZ, 0x3e800000 ;  /* 0x3e800000ff087424 */ /* 0x000fe200078e00ff */
[----:B0-----:R-:W-:-:S04]  /*0660*/  SHF.R.U32.HI R12, RZ, 0x4, R21 ;  /* 0x00000004ff0c7819 */ /* 0x001fc80000011615 */
[----:B---3--:R-:W-:Y:S02]  /*0670*/  SGXT.U32 R5, R12, 0x4 ;  /* 0x000000040c05781a */ /* 0x008fe40000000000 */
[----:B------:R-:W0:Y:S02]  /*0680*/  LDS R12, [R20+0x410] ;  /* 0x00041000140c7984 */ /* 0x000e240000000800 */
[----:B------:R-:W-:Y:S01]  /*0690*/  PRMT R24, R5, 0x6540, R24 ;  /* 0x0000654005187816 */ /* 0x000fe20000000018 */
[----:B------:R-:W3:Y:S01]  /*06a0*/  S2UR UR4, SR_CgaCtaId ;  /* 0x00000000000479c3 */ /* 0x000ee20000008800 */
[----:B------:R-:W-:Y:S01]  /*06b0*/  LOP3.LUT R21, R22, 0xf, R21, 0xf8, !PT ;  /* 0x0000000f16157812 */ /* 0x000fe200078ef815 */
[----:B------:R-:W-:Y:S02]  /*06c0*/  UMOV UR5, 0x400 ;  /* 0x0000040000057882 */ /* 0x000fe40000000000 */
[----:B---3--:R-:W-:Y:S01]  /*06d0*/  UPRMT UR4, UR4, 0x654, UR5 ;  /* 0x0000065404047896 */ /* 0x008fe20008000005 */
[----:B----4-:R-:W-:-:S04]  /*06e0*/  FADD R15, R15, 0.0010000000474974513054 ;  /* 0x3a83126f0f0f7421 */ /* 0x010fc80000000000 */
[----:B------:R-:W3:Y:S02]  /*06f0*/  MUFU.SQRT R9, R15 ;  /* 0x0000000f00097308 */ /* 0x000ee40000002000 */
[C---:B---3--:R-:W-:Y:S02]  /*0700*/  FSETP.GT.AND P0, PT, R9.reuse, 8.50705917302346158658e+37, PT ;  /* 0x7e8000000900780b */ /* 0x048fe40003f04000 */
[----:B------:R-:W-:-:S11]  /*0710*/  FSETP.GEU.AND P1, PT, R9, 1.175494350822287508e-38, PT ;  /* 0x008000000900780b */ /* 0x000fd60003f2e000 */
[----:B------:R-:W-:-:S04]  /*0720*/  @P0 FMUL R9, R9, 0.25 ;  /* 0x3e80000009090820 */ /* 0x000fc80000400000 */
[----:B------:R-:W-:Y:S01]  /*0730*/  @!P1 FMUL R9, R9, 16777216 ;  /* 0x4b80000009099820 */ /* 0x000fe20000400000 */
[----:B------:R-:W-:Y:S02]  /*0740*/  FSEL R6, R8, 1, P0 ;  /* 0x3f80000008067808 */ /* 0x000fe40000000000 */
[----:B------:R-:W3:Y:S03]  /*0750*/  LDS R8, [R20+0x820] ;  /* 0x0008200014087984 */ /* 0x000ee60000000800 */
[----:B------:R-:W4:Y:S01]  /*0760*/  MUFU.RCP R9, R9 ;  /* 0x0000000900097308 */ /* 0x000f220000001000 */
[----:B------:R-:W-:-:S04]  /*0770*/  @!P1 FMUL R6, R6, 16777216 ;  /* 0x4b80000006069820 */ /* 0x000fc80000400000 */
[----:B----4-:R-:W-:Y:S02]  /*0780*/  FMUL R4, R9, R6 ;  /* 0x0000000609047220 */ /* 0x010fe40000400000 */
[----:B------:R-:W4:Y:S01]  /*0790*/  LDS R6, [R20+0xc30] ;  /* 0x000c300014067984 */ /* 0x000f220000000800 */
[--C-:B-1----:R-:W-:Y:S01]  /*07a0*/  FADD R5, R26, -R19.reuse ;  /* 0x800000131a057221 */ /* 0x102fe20000000000 */
[--C-:B------:R-:W-:Y:S01]  /*07b0*/  FADD R35, R11, -R19.reuse ;  /* 0x800000130b237221 */ /* 0x100fe20000000000 */
[--C-:B-----5:R-:W-:Y:S01]  /*07c0*/  FADD R11, R2, -R19.reuse ;  /* 0x80000013020b7221 */ /* 0x120fe20000000000 */
[--C-:B------:R-:W-:Y:S01]  /*07d0*/  FADD R27, R27, -R19.reuse ;  /* 0x800000131b1b7221 */ /* 0x100fe20000000000 */
[--C-:B------:R-:W-:Y:S01]  /*07e0*/  FADD R15, R10, -R19.reuse ;  /* 0x800000130a0f7221 */ /* 0x100fe20000000000 */
[--C-:B------:R-:W-:Y:S01]  /*07f0*/  FADD R7, R28, -R19.reuse ;  /* 0x800000131c077221 */ /* 0x100fe20000000000 */
[--C-:B------:R-:W-:Y:S01]  /*0800*/  FADD R33, R3, -R19.reuse ;  /* 0x8000001303217221 */ /* 0x100fe20000000000 */
[----:B------:R-:W-:Y:S01]  /*0810*/  FMUL R5, R4, R5 ;  /* 0x0000000504057220 */ /* 0x000fe20000400000 */
[--C-:B------:R-:W-:Y:S01]  /*0820*/  FADD R9, R30, -R19.reuse ;  /* 0x800000131e097221 */ /* 0x100fe20000000000 */
[--C-:B------:R-:W-:Y:S01]  /*0830*/  FADD R3, R14, -R19.reuse ;  /* 0x800000130e037221 */ /* 0x100fe20000000000 */
[----:B------:R-:W-:Y:S01]  /*0840*/  FMUL R11, R4, R11 ;  /* 0x0000000b040b7220 */ /* 0x000fe20000400000 */
[--C-:B------:R-:W-:Y:S01]  /*0850*/  FADD R29, R29, -R19.reuse ;  /* 0x800000131d1d7221 */ /* 0x100fe20000000000 */
[--C-:B------:R-:W-:Y:S01]  /*0860*/  FADD R31, R31, -R19.reuse ;  /* 0x800000131f1f7221 */ /* 0x100fe20000000000 */
[--C-:B------:R-:W-:Y:S01]  /*0870*/  FADD R13, R0, -R19.reuse ;  /* 0x80000013000d7221 */ /* 0x100fe20000000000 */
[--C-:B------:R-:W-:Y:S01]  /*0880*/  FADD R18, R18, -R19.reuse ;  /* 0x8000001312127221 */ /* 0x100fe20000000000 */
[--C-:B0-----:R-:W-:Y:S01]  /*0890*/  FADD R37, R12, -R19.reuse ;  /* 0x800000130c257221 */ /* 0x101fe20000000000 */
[C---:B------:R-:W-:Y:S01]  /*08a0*/  FMUL R14, R4.reuse, R15 ;  /* 0x0000000f040e7220 */ /* 0x040fe20000400000 */
[----:B------:R-:W-:Y:S01]  /*08b0*/  FMUL R27, R4, R27 ;  /* 0x0000001b041b7220 */ /* 0x000fe20000400000 */
[--C-:B---3--:R-:W-:Y:S01]  /*08c0*/  FADD R8, R8, -R19.reuse ;  /* 0x8000001308087221 */ /* 0x108fe20000000000 */
[--C-:B--2---:R-:W-:Y:S01]  /*08d0*/  FFMA R15, R5, R17, R16.reuse ;  /* 0x00000011050f7223 */ /* 0x104fe20000000010 */
[C---:B------:R-:W-:Y:S01]  /*08e0*/  FMUL R3, R4.reuse, R3 ;  /* 0x0000000304037220 */ /* 0x040fe20000400000 */
[C---:B------:R-:W-:Y:S01]  /*08f0*/  FMUL R2, R4.reuse, R9 ;  /* 0x0000000904027220 */ /* 0x040fe20000400000 */
[-CC-:B------:R-:W-:Y:S01]  /*0900*/  FFMA R5, R11, R17.reuse, R16.reuse ;  /* 0x000000110b057223 */ /* 0x180fe20000000010 */
[----:B------:R-:W-:Y:S01]  /*0910*/  FMUL R9, R4, R8 ;  /* 0x0000000804097220 */ /* 0x000fe20000400000 */
[----:B------:R-:W-:Y:S01]  /*0920*/  LOP3.LUT R11, R24, 0xe0, RZ, 0xfc, !PT ;  /* 0x000000e0180b7812 */ /* 0x000fe200078efcff */
[----:B------:R-:W-:Y:S01]  /*0930*/  FFMA R0, R27, R17, R16 ;  /* 0x000000111b007223 */ /* 0x000fe20000000010 */
[C---:B------:R-:W-:Y:S01]  /*0940*/  FMUL R28, R4.reuse, R29 ;  /* 0x0000001d041c7220 */ /* 0x040fe20000400000 */
[----:B------:R-:W-:Y:S01]  /*0950*/  FMUL R13, R4, R13 ;  /* 0x0000000d040d7220 */ /* 0x000fe20000400000 */
[----:B----4-:R-:W-:Y:S01]  /*0960*/  FADD R19, R6, -R19 ;  /* 0x8000001306137221 */ /* 0x010fe20000000000 */
[C---:B------:R-:W-:Y:S01]  /*0970*/  FMUL R6, R4.reuse, R7 ;  /* 0x0000000704067220 */ /* 0x040fe20000400000 */
[----:B------:R-:W-:-:S03]  /*0980*/  FMUL R7, R4, R18 ;  /* 0x0000001204077220 */ /* 0x000fc60000400000 */
[-CC-:B------:R-:W-:Y:S01]  /*0990*/  FFMA R27, R6, R17.reuse, R16.reuse ;  /* 0x00000011061b7223 */ /* 0x180fe20000000010 */
[-CC-:B------:R-:W-:Y:S01]  /*09a0*/  FFMA R6, R3, R17.reuse, R16.reuse ;  /* 0x0000001103067223 */ /* 0x180fe20000000010 */
[----:B------:R-:W-:Y:S01]  /*09b0*/  FFMA R3, R9, R17, R16 ;  /* 0x0000001109037223 */ /* 0x000fe20000000010 */
[----:B------:R-:W-:-:S04]  /*09c0*/  IMAD.HI R9, R11, 0x2aaaaaab, RZ ;  /* 0x2aaaaaab0b097827 */ /* 0x000fc800078e02ff */
[C---:B------:R-:W-:Y:S01]  /*09d0*/  FMUL R33, R4.reuse, R33 ;  /* 0x0000002104217220 */ /* 0x040fe20000400000 */
[C---:B------:R-:W-:Y:S01]  /*09e0*/  FMUL R35, R4.reuse, R35 ;  /* 0x0000002304237220 */ /* 0x040fe20000400000 */
[C---:B------:R-:W-:Y:S01]  /*09f0*/  FMUL R31, R4.reuse, R31 ;  /* 0x0000001f041f7220 */ /* 0x040fe20000400000 */
[C---:B------:R-:W-:Y:S01]  /*0a00*/  FMUL R37, R4.reuse, R37 ;  /* 0x0000002504257220 */ /* 0x040fe20000400000 */
[----:B------:R-:W-:Y:S01]  /*0a10*/  FMUL R29, R4, R19 ;  /* 0x00000013041d7220 */ /* 0x000fe20000400000 */
[----:B------:R-:W-:Y:S01]  /*0a20*/  FFMA R4, R7, R17, R16 ;  /* 0x0000001107047223 */ /* 0x000fe20000000010 */
[----:B------:R-:W-:Y:S02]  /*0a30*/  SHF.R.U32.HI R22, RZ, 0x1f, R9 ;  /* 0x0000001fff167819 */ /* 0x000fe40000011609 */
[----:B------:R-:W-:Y:S02]  /*0a40*/  LOP3.LUT R7, R24, 0xd0, RZ, 0xfc, !PT ;  /* 0x000000d018077812 */ /* 0x000fe400078efcff */
[----:B------:R-:W-:-:S03]  /*0a50*/  LEA.HI.SX32 R22, R9, R22, 0x1a ;  /* 0x0000001609167211 */ /* 0x000fc600078fd2ff */
[----:B------:R-:W-:-:S05]  /*0a60*/  IMAD.HI R9, R7, 0x2aaaaaab, RZ ;  /* 0x2aaaaaab07097827 */ /* 0x000fca00078e02ff */
[----:B------:R-:W-:Y:S01]  /*0a70*/  SHF.R.U32.HI R30, RZ, 0x1f, R9 ;  /* 0x0000001fff1e7819 */ /* 0x000fe20000011609 */
[----:B------:R-:W-:-:S03]  /*0a80*/  IMAD R32, R22, -0x180, R11 ;  /* 0xfffffe8016207824 */ /* 0x000fc600078e020b */
[----:B------:R-:W-:Y:S01]  /*0a90*/  LEA.HI.SX32 R30, R9, R30, 0x1a ;  /* 0x0000001e091e7211 */ /* 0x000fe200078fd2ff */
[----:B------:R-:W-:Y:S01]  /*0aa0*/  IMAD R9, R32, 0x3c1, R21 ;  /* 0x000003c120097824 */ /* 0x000fe200078e0215 */
[----:B------:R-:W-:-:S03]  /*0ab0*/  ISETP.GE.AND P0, PT, R21, 0x3c1, PT ;  /* 0x000003c11500780c */ /* 0x000fc60003f06270 */
[----:B------:R-:W-:Y:S01]  /*0ac0*/  IMAD R32, R30, -0x180, R7 ;  /* 0xfffffe801e207824 */ /* 0x000fe200078e0207 */
[----:B------:R-:W-:Y:S01]  /*0ad0*/  ISETP.LT.AND P1, PT, R11, 0x600, !P0 ;  /* 0x000006000b00780c */ /* 0x000fe20004721270 */
[-CC-:B------:R-:W-:Y:S01]  /*0ae0*/  FFMA R12, R13, R17.reuse, R16.reuse ;  /* 0x000000110d0c7223 */ /* 0x180fe20000000010 */
[----:B------:R-:W-:Y:S01]  /*0af0*/  LOP3.LUT R13, R24, 0x90, RZ, 0xfc, !PT ;  /* 0x00000090180d7812 */ /* 0x000fe200078efcff */
[----:B------:R-:W-:Y:S02]  /*0b00*/  IMAD R11, R32, 0x3c1, R21 ;  /* 0x000003c1200b7824 */ /* 0x000fe400078e0215 */
[-CC-:B------:R-:W-:Y:S01]  /*0b10*/  FFMA R8, R2, R17.reuse, R16.reuse ;  /* 0x0000001102087223 */ /* 0x180fe20000000010 */
[-CC-:B------:R-:W-:Y:S01]  /*0b20*/  FFMA R28, R28, R17.reuse, R16.reuse ;  /* 0x000000111c1c7223 */ /* 0x180fe20000000010 */
[-CC-:B------:R-:W-:Y:S01]  /*0b30*/  FFMA R19, R31, R17.reuse, R16.reuse ;  /* 0x000000111f137223 */ /* 0x180fe20000000010 */
[-CC-:B------:R-:W-:Y:S01]  /*0b40*/  FFMA R14, R14, R17.reuse, R16.reuse ;  /* 0x000000110e0e7223 */ /* 0x180fe20000000010 */
[-CC-:B------:R-:W-:Y:S01]  /*0b50*/  FFMA R18, R35, R17.reuse, R16.reuse ;  /* 0x0000001123127223 */ /* 0x180fe20000000010 */
[-CC-:B------:R-:W-:Y:S01]  /*0b60*/  FFMA R10, R33, R17.reuse, R16.reuse ;  /* 0x00000011210a7223 */ /* 0x180fe20000000010 */
[----:B------:R-:W-:Y:S01]  /*0b70*/  FFMA R2, R37, R17, R16 ;  /* 0x0000001125027223 */ /* 0x000fe20000000010 */
[----:B------:R-:W-:-:S02]  /*0b80*/  IMAD R11, R30, 0xf0400, R11 ;  /* 0x000f04001e0b7824 */ /* 0x000fc400078e020b */
[----:B------:R-:W-:Y:S01]  /*0b90*/  FFMA R16, R29, R17, R16 ;  /* 0x000000111d107223 */ /* 0x000fe20000000010 */
[----:B------:R-:W-:Y:S01]  /*0ba0*/  LEA.HI R30, R25, UR4, RZ, 0x1e ;  /* 0x00000004191e7c11 */ /* 0x000fe2000f8ff0ff */
[----:B------:R-:W-:Y:S01]  /*0bb0*/  IMAD.HI R17, R13, 0x2aaaaaab, RZ ;  /* 0x2aaaaaab0d117827 */ /* 0x000fe200078e02ff */
[----:B------:R-:W-:Y:S01]  /*0bc0*/  P2R R26, PR, RZ, 0x2 ;  /* 0x00000002ff1a7803 */ /* 0x000fe20000000000 */
[----:B------:R-:W-:Y:S01]  /*0bd0*/  BAR.SYNC.DEFER_BLOCKING 0x0 ;  /* 0x0000000000007b1d */ /* 0x000fe20000010000 */
[----:B------:R-:W-:Y:S01]  /*0be0*/  ISETP.LT.AND P1, PT, R7, 0x600, !P0 ;  /* 0x000006000700780c */ /* 0x000fe20004721270 */
[----:B------:R-:W-:Y:S01]  /*0bf0*/  IMAD R7, R25, 0x4, R30 ;  /* 0x0000000419077824 */ /* 0x000fe200078e021e */
[----:B------:R-:W-:-:S04]  /*0c00*/  SHF.R.U32.HI R30, RZ, 0x1f, R17 ;  /* 0x0000001fff1e7819 */ /* 0x000fc80000011611 */
[----:B------:R-:W-:-:S05]  /*0c10*/  LEA.HI.SX32 R30, R17, R30, 0x1a ;  /* 0x0000001e111e7211 */ /* 0x000fca00078fd2ff */
[----:B------:R-:W-:Y:S02]  /*0c20*/  IMAD R32, R30, -0x180, R13 ;  /* 0xfffffe801e207824 */ /* 0x000fe400078e020d */
[----:B------:R-:W-:Y:S02]  /*0c30*/  IMAD R9, R22, 0xf0400, R9 ;  /* 0x000f040016097824 */ /* 0x000fe400078e0209 */
[----:B------:R-:W-:Y:S01]  /*0c40*/  IMAD R17, R32, 0x3c1, R21 ;  /* 0x000003c120117824 */ /* 0x000fe200078e0215 */
[----:B------:R-:W-:Y:S02]  /*0c50*/  P2R R22, PR, RZ, 0x2 ;  /* 0x00000002ff167803 */ /* 0x000fe40000000000 */
[----:B------:R-:W-:Y:S01]  /*0c60*/  ISETP.LT.AND P1, PT, R13, 0x600, !P0 ;  /* 0x000006000d00780c */ /* 0x000fe20004721270 */
[----:B------:R-:W-:Y:S01]  /*0c70*/  IMAD R13, R30, 0xf0400, R17 ;  /* 0x000f04001e0d7824 */ /* 0x000fe200078e0211 */
[----:B------:R-:W-:Y:S02]  /*0c80*/  FSETP.GEU.AND P2, PT, R15, RZ, PT ;  /* 0x000000ff0f00720b */ /* 0x000fe40003f4e000 */
[----:B------:R-:W-:-:S02]  /*0c90*/  LOP3.LUT R17, R24, 0x80, RZ, 0xfc, !PT ;  /* 0x0000008018117812 */ /* 0x000fc400078efcff */
[----:B------:R-:W-:-:S03]  /*0ca0*/  FSEL R34, R15, RZ, P2 ;  /* 0x000000ff0f227208 */ /* 0x000fc60001000000 */
[----:B------:R-:W-:-:S05]  /*0cb0*/  IMAD.HI R15, R17, 0x2aaaaaab, RZ ;  /* 0x2aaaaaab110f7827 */ /* 0x000fca00078e02ff */
[----:B------:R-:W-:-:S04]  /*0cc0*/  SHF.R.U32.HI R30, RZ, 0x1f, R15 ;  /* 0x0000001fff1e7819 */ /* 0x000fc8000001160f */
[----:B------:R-:W-:-:S05]  /*0cd0*/  LEA.HI.SX32 R30, R15, R30, 0x1a ;  /* 0x0000001e0f1e7211 */ /* 0x000fca00078fd2ff */
[----:B------:R-:W-:Y:S01]  /*0ce0*/  IMAD R32, R30, -0x180, R17 ;  /* 0xfffffe801e207824 */ /* 0x000fe200078e0211 */
[----:B------:R-:W-:-:S03]  /*0cf0*/  FSETP.GEU.AND P3, PT, R0, RZ, PT ;  /* 0x000000ff0000720b */ /* 0x000fc60003f6e000 */
[----:B------:R-:W-:-:S04]  /*0d00*/  IMAD R15, R32, 0x3c1, R21 ;  /* 0x000003c1200f7824 */ /* 0x000fc800078e0215 */
[----:B------:R-:W-:Y:S01]  /*0d10*/  IMAD R15, R30, 0xf0400, R15 ;  /* 0x000f04001e0f7824 */ /* 0x000fe200078e020f */
[----:B------:R-:W-:Y:S02]  /*0d20*/  FSEL R30, R0, RZ, P3 ;  /* 0x000000ff001e7208 */ /* 0x000fe40001800000 */
[C---:B------:R-:W-:Y:S02]  /*0d30*/  FSETP.GEU.AND P3, PT, R27.reuse, RZ, PT ;  /* 0x000000ff1b00720b */ /* 0x040fe40003f6e000 */
[----:B------:R-:W-:Y:S02]  /*0d40*/  FSETP.GEU.AND P4, PT, R28, RZ, PT ;  /* 0x000000ff1c00720b */ /* 0x000fe40003f8e000 */
[----:B------:R-:W-:Y:S02]  /*0d50*/  FSEL R32, R27, RZ, P3 ;  /* 0x000000ff1b207208 */ /* 0x000fe40001800000 */
[----:B------:R-:W-:Y:S02]  /*0d60*/  FSETP.GEU.AND P3, PT, R8, RZ, PT ;  /* 0x000000ff0800720b */ /* 0x000fe40003f6e000 */
[----:B------:R-:W-:Y:S01]  /*0d70*/  LOP3.LUT R0, R24, 0xc0, RZ, 0xfc, !PT ;  /* 0x000000c018007812 */ /* 0x000fe200078efcff */
[----:B------:R0:W-:Y:S01]  /*0d80*/  STS [R7], R34 ;  /* 0x0000002207007388 */ /* 0x0001e20000000800 */
[----:B------:R-:W-:-:S02]  /*0d90*/  ISETP.LT.AND P2, PT, R17, 0x600, !P0 ;  /* 0x000006001100780c */ /* 0x000fc40004741270 */
[----:B------:R-:W-:Y:S01]  /*0da0*/  FSEL R36, R8, RZ, P3 ;  /* 0x000000ff08247208 */ /* 0x000fe20001800000 */
[----:B------:R-:W-:Y:S01]  /*0db0*/  IMAD.HI R17, R0, 0x2aaaaaab, RZ ;  /* 0x2aaaaaab00117827 */ /* 0x000fe200078e02ff */
[----:B------:R-:W-:Y:S02]  /*0dc0*/  LOP3.LUT R8, R24, 0xb0, RZ, 0xfc, !PT ;  /* 0x000000b018087812 */ /* 0x000fe400078efcff */
[----:B0-----:R-:W-:Y:S02]  /*0dd0*/  FSEL R34, R28, RZ, P4 ;  /* 0x000000ff1c227208 */ /* 0x001fe40002000000 */
[C---:B------:R-:W-:Y:S02]  /*0de0*/  FSETP.GEU.AND P4, PT, R19.reuse, RZ, PT ;  /* 0x000000ff1300720b */ /* 0x040fe40003f8e000 */
[----:B------:R-:W-:Y:S02]  /*0df0*/  LOP3.LUT R25, R24, 0x70, RZ, 0xfc, !PT ;  /* 0x0000007018197812 */ /* 0x000fe400078efcff */
[----:B------:R-:W-:Y:S01]  /*0e00*/  FSEL R29, R19, RZ, P4 ;  /* 0x000000ff131d7208 */ /* 0x000fe20002000000 */
[----:B------:R-:W-:Y:S01]  /*0e10*/  IMAD.HI R19, R8, 0x2aaaaaab, RZ ;  /* 0x2aaaaaab08137827 */ /* 0x000fe200078e02ff */
[----:B------:R-:W-:-:S03]  /*0e20*/  SHF.R.U32.HI R28, RZ, 0x1f, R17 ;  /* 0x0000001fff1c7819 */ /* 0x000fc60000011611 */
[----:B------:R-:W-:Y:S01]  /*0e30*/  IMAD.HI R27, R25, 0x2aaaaaab, RZ ;  /* 0x2aaaaaab191b7827 */ /* 0x000fe200078e02ff */
[----:B------:R-:W-:Y:S02]  /*0e40*/  LEA.HI.SX32 R17, R17, R28, 0x1a ;  /* 0x0000001c11117211 */ /* 0x000fe400078fd2ff */
[----:B------:R-:W-:-:S04]  /*0e50*/  SHF.R.U32.HI R28, RZ, 0x1f, R19 ;  /* 0x0000001fff1c7819 */ /* 0x000fc80000011613 */
[----:B------:R-:W-:Y:S02]  /*0e60*/  LEA.HI.SX32 R19, R19, R28, 0x1a ;  /* 0x0000001c13137211 */ /* 0x000fe400078fd2ff */
[----:B------:R-:W-:Y:S02]  /*0e70*/  SHF.R.U32.HI R28, RZ, 0x1f, R27 ;  /* 0x0000001fff1c7819 */ /* 0x000fe4000001161b */
[C---:B------:R-:W-:Y:S02]  /*0e80*/  FSETP.GEU.AND P4, PT, R14.reuse, RZ, PT ;  /* 0x000000ff0e00720b */ /* 0x040fe40003f8e000 */
[----:B------:R-:W-:Y:S01]  /*0e90*/  LEA.HI.SX32 R28, R27, R28, 0x1a ;  /* 0x0000001c1b1c7211 */ /* 0x000fe200078fd2ff */
[----:B------:R0:W-:Y:S01]  /*0ea0*/  STS [R7+0x4], R30 ;  /* 0x0000041e07007388 */ /* 0x0001e20000000800 */
[----:B------:R-:W-:Y:S02]  /*0eb0*/  FSEL R14, R14, RZ, P4 ;  /* 0x000000ff0e0e7208 */ /* 0x000fe40002000000 */
[----:B------:R-:W-:-:S02]  /*0ec0*/  FSETP.GEU.AND P4, PT, R18, RZ, PT ;  /* 0x000000ff1200720b */ /* 0x000fc40003f8e000 */
[----:B------:R-:W-:Y:S01]  /*0ed0*/  ISETP.LT.AND P3, PT, R25, 0x600, !P0 ;  /* 0x000006001900780c */ /* 0x000fe20004761270 */
[----:B0-----:R-:W-:Y:S01]  /*0ee0*/  IMAD R30, R28, -0x180, R25 ;  /* 0xfffffe801c1e7824 */ /* 0x001fe200078e0219 */
[----:B------:R-:W-:Y:S02]  /*0ef0*/  FSEL R18, R18, RZ, P4 ;  /* 0x000000ff12127208 */ /* 0x000fe40002000000 */
[----:B------:R-:W-:Y:S01]  /*0f00*/  FSETP.GEU.AND P4, PT, R10, RZ, PT ;  /* 0x000000ff0a00720b */ /* 0x000fe20003f8e000 */
[----:B------:R-:W-:-:S04]  /*0f10*/  IMAD R25, R30, 0x3c1, R21 ;  /* 0x000003c11e197824 */ /* 0x000fc800078e0215 */
[----:B------:R-:W-:Y:S01]  /*0f20*/  IMAD R25, R28, 0xf0400, R25 ;  /* 0x000f04001c197824 */ /* 0x000fe200078e0219 */
[----:B------:R-:W-:Y:S02]  /*0f30*/  FSEL R28, R10, RZ, P4 ;  /* 0x000000ff0a1c7208 */ /* 0x000fe40002000000 */
[----:B------:R-:W-:-:S04]  /*0f40*/  FSETP.GEU.AND P4, PT, R12, RZ, PT ;  /* 0x000000ff0c00720b */ /* 0x000fc80003f8e000 */
[----:B------:R-:W-:Y:S02]  /*0f50*/  FSEL R30, R12, RZ, P4 ;  /* 0x000000ff0c1e7208 */ /* 0x000fe40002000000 */
[C---:B------:R-:W-:Y:S01]  /*0f60*/  FSETP.GEU.AND P4, PT, R5.reuse, RZ, PT ;  /* 0x000000ff0500720b */ /* 0x040fe20003f8e000 */
[----:B------:R0:W-:Y:S01]  /*0f70*/  STS [R7+0x8], R32 ;  /* 0x0000082007007388 */ /* 0x0001e20000000800 */
[C---:B------:R-:W-:Y:S02]  /*0f80*/  LOP3.LUT R12, R24.reuse, 0x60, RZ, 0xfc, !PT ;  /* 0x00000060180c7812 */ /* 0x040fe400078efcff */
[----:B------:R-:W-:Y:S01]  /*0f90*/  LOP3.LUT R10, R24, 0xa0, RZ, 0xfc, !PT ;  /* 0x000000a0180a7812 */ /* 0x000fe200078efcff */
[----:B------:R1:W-:Y:S01]  /*0fa0*/  STS [R7+0xc], R34 ;  /* 0x00000c2207007388 */ /* 0x0003e20000000800 */
[----:B0-----:R-:W-:Y:S02]  /*0fb0*/  FSEL R32, R5, RZ, P4 ;  /* 0x000000ff05207208 */ /* 0x001fe40002000000 */
[----:B------:R-:W-:Y:S01]  /*0fc0*/  FSETP.GEU.AND P4, PT, R6, RZ, PT ;  /* 0x000000ff0600720b */ /* 0x000fe20003f8e000 */
[----:B------:R0:W-:Y:S01]  /*0fd0*/  STS [R7+0x14], R29 ;  /* 0x0000141d07007388 */ /* 0x0001e20000000800 */
[----:B------:R-:W-:-:S02]  /*0fe0*/  IMAD.HI R27, R10, 0x2aaaaaab, RZ ;  /* 0x2aaaaaab0a1b7827 */ /* 0x000fc400078e02ff */
[----:B-1----:R-:W-:Y:S02]  /*0ff0*/  FSEL R34, R6, RZ, P4 ;  /* 0x000000ff06227208 */ /* 0x002fe40002000000 */
[----:B------:R-:W-:Y:S01]  /*1000*/  FSETP.GEU.AND P4, PT, R4, RZ, PT ;  /* 0x000000ff0400720b */ /* 0x000fe20003f8e000 */
[----:B0-----:R-:W-:Y:S01]  /*1010*/  IMAD.HI R29, R12, 0x2aaaaaab, RZ ;  /* 0x2aaaaaab0c1d7827 */ /* 0x001fe200078e02ff */
[----:B------:R0:W-:Y:S02]  /*1020*/  STS [R7+0x18], R14 ;  /* 0x0000180e07007388 */ /* 0x0001e40000000800 */
[----:B------:R-:W-:Y:S02]  /*1030*/  FSEL R4, R4, RZ, P4 ;  /* 0x000000ff04047208 */ /* 0x000fe40002000000 */
[----:B------:R-:W-:Y:S02]  /*1040*/  FSETP.GEU.AND P4, PT, R2, RZ, PT ;  /* 0x000000ff0200720b */ /* 0x000fe40003f8e000 */
[----:B------:R-:W-:-:S02]  /*1050*/  SHF.R.U32.HI R6, RZ, 0x1f, R29 ;  /* 0x0000001fff067819 */ /* 0x000fc4000001161d */
[----:B0-----:R-:W-:Y:S02]  /*1060*/  SHF.R.U32.HI R14, RZ, 0x1f, R27 ;  /* 0x0000001fff0e7819 */ /* 0x001fe4000001161b */
[----:B------:R-:W-:Y:S02]  /*1070*/  LEA.HI.SX32 R29, R29, R6, 0x1a ;  /* 0x000000061d1d7211 */ /* 0x000fe400078fd2ff */
[----:B------:R-:W-:Y:S02]  /*1080*/  LEA.HI.SX32 R27, R27, R14, 0x1a ;  /* 0x0000000e1b1b7211 */ /* 0x000fe400078fd2ff */
[----:B------:R-:W-:Y:S02]  /*1090*/  FSEL R6, R2, RZ, P4 ;  /* 0x000000ff02067208 */ /* 0x000fe40002000000 */
[----:B------:R-:W-:Y:S02]  /*10a0*/  LOP3.LUT R14, R24, 0x50, RZ, 0xfc, !PT ;  /* 0x00000050180e7812 */ /* 0x000fe400078efcff */
[----:B------:R-:W-:Y:S01]  /*10b0*/  FSETP.GEU.AND P4, PT, R3, RZ, PT ;  /* 0x000000ff0300720b */ /* 0x000fe20003f8e000 */
[----:B------:R0:W-:Y:S02]  /*10c0*/  STS [R7+0x20], R28 ;  /* 0x0000201c07007388 */ /* 0x0001e40000000800 */
[----:B------:R-:W-:-:S02]  /*10d0*/  IMAD.HI R31, R14, 0x2aaaaaab, RZ ;  /* 0x2aaaaaab0e1f7827 */ /* 0x000fc400078e02ff */
[----:B------:R1:W-:Y:S01]  /*10e0*/  STS [R7+0x1c], R18 ;  /* 0x00001c1207007388 */ /* 0x0003e20000000800 */
[----:B0-----:R-:W-:Y:S02]  /*10f0*/  FSEL R28, R3, RZ, P4 ;  /* 0x000000ff031c7208 */ /* 0x001fe40002000000 */
[----:B------:R-:W-:Y:S02]  /*1100*/  FSETP.GEU.AND P4, PT, R16, RZ, PT ;  /* 0x000000ff1000720b */ /* 0x000fe40003f8e000 */
[----:B-1----:R-:W-:Y:S01]  /*1110*/  LOP3.LUT R18, R24, 0x40, RZ, 0xfc, !PT ;  /* 0x0000004018127812 */ /* 0x002fe200078efcff */
[----:B------:R0:W-:Y:S01]  /*1120*/  STS [R7+0x24], R30 ;  /* 0x0000241e07007388 */ /* 0x0001e20000000800 */
[----:B------:R-:W-:-:S03]  /*1130*/  SHF.R.U32.HI R2, RZ, 0x1f, R31 ;  /* 0x0000001fff027819 */ /* 0x000fc6000001161f */
[----:B------:R-:W-:Y:S01]  /*1140*/  IMAD.HI R33, R18, 0x2aaaaaab, RZ ;  /* 0x2aaaaaab12217827 */ /* 0x000fe200078e02ff */
[----:B------:R1:W-:Y:S01]  /*1150*/  STS [R7+0x30], R4 ;  /* 0x0000300407007388 */ /* 0x0003e20000000800 */
[----:B0-----:R-:W-:Y:S02]  /*1160*/  FSEL R30, R16, RZ, P4 ;  /* 0x000000ff101e7208 */ /* 0x001fe40002000000 */
[C---:B------:R-:W-:Y:S02]  /*1170*/  LOP3.LUT R16, R24.reuse, 0x30, RZ, 0xfc, !PT ;  /* 0x0000003018107812 */ /* 0x040fe400078efcff */
[----:B------:R-:W-:Y:S02]  /*1180*/  LEA.HI.SX32 R31, R31, R2, 0x1a ;  /* 0x000000021f1f7211 */ /* 0x000fe400078fd2ff */
[----:B------:R-:W-:Y:S01]  /*1190*/  LOP3.LUT R2, R24, 0x20, RZ, 0xfc, !PT ;  /* 0x0000002018027812 */ /* 0x000fe200078efcff */
[----:B------:R-:W-:Y:S01]  /*11a0*/  IMAD.HI R35, R16, 0x2aaaaaab, RZ ;  /* 0x2aaaaaab10237827 */ /* 0x000fe200078e02ff */
[----:B-1----:R-:W-:-:S03]  /*11b0*/  SHF.R.U32.HI R4, RZ, 0x1f, R33 ;  /* 0x0000001fff047819 */ /* 0x002fc60000011621 */
[----:B------:R-:W-:Y:S01]  /*11c0*/  IMAD.HI R3, R2, 0x2aaaaaab, RZ ;  /* 0x2aaaaaab02037827 */ /* 0x000fe200078e02ff */
[----:B------:R-:W-:Y:S02]  /*11d0*/  LEA.HI.SX32 R33, R33, R4, 0x1a ;  /* 0x0000000421217211 */ /* 0x000fe400078fd2ff */
[----:B------:R-:W-:-:S04]  /*11e0*/  SHF.R.U32.HI R4, RZ, 0x1f, R35 ;  /* 0x0000001fff047819 */ /* 0x000fc80000011623 */
[----:B------:R-:W-:Y:S02]  /*11f0*/  LEA.HI.SX32 R35, R35, R4, 0x1a ;  /* 0x0000000423237211 */ /* 0x000fe400078fd2ff */
[----:B------:R-:W-:-:S04]  /*1200*/  SHF.R.U32.HI R4, RZ, 0x1f, R3 ;  /* 0x0000001fff047819 */ /* 0x000fc80000011603 */
[----:B------:R-:W-:Y:S02]  /*1210*/  LEA.HI.SX32 R3, R3, R4, 0x1a ;  /* 0x0000000403037211 */ /* 0x000fe400078fd2ff */
[----:B------:R-:W-:-:S03]  /*1220*/  ISETP.LT.AND P4, PT, R2, 0x600, !P0 ;  /* 0x000006000200780c */ /* 0x000fc60004781270 */
[----:B------:R-:W-:Y:S01]  /*1230*/  IMAD R4, R3, -0x180, R2 ;  /* 0xfffffe8003047824 */ /* 0x000fe200078e0202 */
[----:B------:R-:W-:-:S03]  /*1240*/  LOP3.LUT R2, R24, 0x10, RZ, 0xfc, !PT ;  /* 0x0000001018027812 */ /* 0x000fc600078efcff */
[----:B------:R-:W-:-:S04]  /*1250*/  IMAD R4, R4, 0x3c1, R21 ;  /* 0x000003c104047824 */ /* 0x000fc800078e0215 */
[----:B------:R-:W-:Y:S02]  /*1260*/  IMAD R37, R3, 0xf0400, R4 ;  /* 0x000f040003257824 */ /* 0x000fe400078e0204 */
[----:B------:R-:W-:-:S05]  /*1270*/  IMAD.HI R3, R2, 0x2aaaaaab, RZ ;  /* 0x2aaaaaab02037827 */ /* 0x000fca00078e02ff */
[----:B------:R-:W-:-:S04]  /*1280*/  SHF.R.U32.HI R4, RZ, 0x1f, R3 ;  /* 0x0000001fff047819 */ /* 0x000fc80000011603 */
[----:B------:R-:W-:Y:S02]  /*1290*/  LEA.HI.SX32 R3, R3, R4, 0x1a ;  /* 0x0000000403037211 */ /* 0x000fe400078fd2ff */
[----:B------:R-:W-:-:S03]  /*12a0*/  ISETP.LT.AND P5, PT, R2, 0x600, !P0 ;  /* 0x000006000200780c */ /* 0x000fc600047a1270 */
[C---:B------:R-:W-:Y:S02]  /*12b0*/  IMAD R4, R3.reuse, -0x180, R2 ;  /* 0xfffffe8003047824 */ /* 0x040fe400078e0202 */
[----:B------:R-:W-:Y:S01]  /*12c0*/  IMAD.HI R2, R24, 0x2aaaaaab, RZ ;  /* 0x2aaaaaab18027827 */ /* 0x000fe200078e02ff */
[----:B------:R-:W-:Y:S03]  /*12d0*/  STS [R7+0x10], R36 ;  /* 0x0000102407007388 */ /* 0x000fe60000000800 */
[----:B------:R-:W-:Y:S01]  /*12e0*/  IMAD R4, R4, 0x3c1, R21 ;  /* 0x000003c104047824 */ /* 0x000fe200078e0215 */
[----:B------:R-:W-:Y:S04]  /*12f0*/  STS [R7+0x28], R32 ;  /* 0x0000282007007388 */ /* 0x000fe80000000800 */
[----:B------:R-:W-:Y:S04]  /*1300*/  STS [R7+0x2c], R34 ;  /* 0x00002c2207007388 */ /* 0x000fe80000000800 */
[----:B------:R-:W-:Y:S04]  /*1310*/  STS [R7+0x34], R6 ;  /* 0x0000340607007388 */ /* 0x000fe80000000800 */
[----:B------:R-:W-:Y:S04]  /*1320*/  STS [R7+0x38], R28 ;  /* 0x0000381c07007388 */ /* 0x000fe80000000800 */
[----:B------:R0:W-:Y:S02]  /*1330*/  STS [R7+0x3c], R30 ;  /* 0x00003c1e07007388 */ /* 0x0001e40000000800 */
[----:B0-----:R-:W-:Y:S01]  /*1340*/  IMAD R7, R3, 0xf0400, R4 ;  /* 0x000f040003077824 */ /* 0x001fe200078e0204 */
[----:B------:R-:W-:-:S04]  /*1350*/  SHF.R.U32.HI R3, RZ, 0x1f, R2 ;  /* 0x0000001fff037819 */ /* 0x000fc80000011602 */
[----:B------:R-:W-:-:S05]  /*1360*/  LEA.HI.SX32 R3, R2, R3, 0x1a ;  /* 0x0000000302037211 */ /* 0x000fca00078fd2ff */
[----:B------:R-:W-:-:S04]  /*1370*/  IMAD R2, R3, -0x180, R24 ;  /* 0xfffffe8003027824 */ /* 0x000fc800078e0218 */
[----:B------:R-:W-:-:S04]  /*1380*/  IMAD R2, R2, 0x3c1, R21 ;  /* 0x000003c102027824 */ /* 0x000fc800078e0215 */
[----:B------:R-:W-:Y:S02]  /*1390*/  IMAD R5, R3, 0xf0400, R2 ;  /* 0x000f040003057824 */ /* 0x000fe400078e0202 */
[----:B------:R-:W0:Y:S02]  /*13a0*/  S2R R2, SR_TID.X ;  /* 0x0000000000027919 */ /* 0x000e240000002100 */
[----:B0-----:R-:W-:-:S04]  /*13b0*/  SHF.R.U32.HI R2, RZ, 0x2, R2 ;  /* 0x00000002ff027819 */ /* 0x001fc80000011602 */
[----:B------:R-:W-:-:S05]  /*13c0*/  LOP3.LUT R3, R2, 0x3c, RZ, 0xc0, !PT ;  /* 0x0000003c02037812 */ /* 0x000fca00078ec0ff */
[----:B------:R-:W-:Y:S01]  /*13d0*/  IMAD.IADD R28, R20, 0x1, R3 ;  /* 0x00000001141c7824 */ /* 0x000fe200078e0203 */
[----:B------:R-:W-:Y:S08]  /*13e0*/  BAR.SYNC.DEFER_BLOCKING 0x0 ;  /* 0x0000000000007b1d */ /* 0x000ff00000010000 */
[----:B------:R-:W0:Y:S01]  /*13f0*/  LDC.64 R2, c[0x0][0x238] ;  /* 0x00008e00ff027b82 */ /* 0x000e220000000a00 */
[----:B------:R-:W1:Y:S01]  /*1400*/  LDS R28, [R28] ;  /* 0x000000001c1c7984 */ /* 0x000e620000000800 */
[----:B------:R-:W-:-:S02]  /*1410*/  ISETP.LT.AND P6, PT, R24, 0x600, !P0 ;  /* 0x000006001800780c */ /* 0x000fc400047c1270 */
[----:B------:R-:W-:-:S04]  /*1420*/  LOP3.LUT R6, R23, 0x100, RZ, 0xfc, !PT ;  /* 0x0000010017067812 */ /* 0x000fc800078efcff */
[----:B------:R-:W-:Y:S01]  /*1430*/  SHF.R.U32.HI R6, RZ, 0x2, R6 ;  /* 0x00000002ff067819 */ /* 0x000fe20000011606 */
[----:B0-----:R-:W-:-:S03]  /*1440*/  IMAD.WIDE R4, R5, 0x4, R2 ;  /* 0x0000000405047825 */ /* 0x001fc600078e0202 */
[----:B------:R-:W-:-:S03]  /*1450*/  LOP3.LUT R6, R6, 0x7c, RZ, 0xc0, !PT ;  /* 0x0000007c06067812 */ /* 0x000fc600078ec0ff */
[----:B-1----:R-:W-:Y:S01]  /*1460*/  @P6 STG.E desc[UR6][R4.64], R28 ;  /* 0x0000001c04006986 */ /* 0x002fe2000c101906 */
[----:B------:R-:W-:Y:S01]  /*1470*/  ISETP.NE.AND P6, PT, R26, RZ, PT ;  /* 0x000000ff1a00720c */ /* 0x000fe20003fc5270 */
[----:B------:R-:W-:-:S06]  /*1480*/  IMAD.IADD R26, R20, 0x1, R6 ;  /* 0x00000001141a7824 */ /* 0x000fcc00078e0206 */
[----:B------:R-:W0:Y:S01]  /*1490*/  LDS R26, [R26+0x400] ;  /* 0x000400001a1a7984 */ /* 0x000e220000000800 */
[----:B------:R-:W-:-:S05]  /*14a0*/  IMAD.WIDE R6, R7, 0x4, R2 ;  /* 0x0000000407067825 */ /* 0x000fca00078e0202 */
[----:B0-----:R0:W-:Y:S01]  /*14b0*/  @P5 STG.E desc[UR6][R6.64], R26 ;  /* 0x0000001a06005986 */ /* 0x0011e2000c101906 */
[----:B------:R-:W-:Y:S02]  /*14c0*/  ISETP.NE.AND P5, PT, R22, RZ, PT ;  /* 0x000000ff1600720c */ /* 0x000fe40003fa5270 */
[----:B------:R-:W-:-:S04]  /*14d0*/  LOP3.LUT R22, R23, 0x200, RZ, 0xfc, !PT ;  /* 0x0000020017167812 */ /* 0x000fc800078efcff */
[----:B------:R-:W-:-:S04]  /*14e0*/  SHF.R.U32.HI R22, RZ, 0x2, R22 ;  /* 0x00000002ff167819 */ /* 0x000fc80000011616 */
[----:B------:R-:W-:-:S05]  /*14f0*/  LOP3.LUT R22, R22, 0xbc, RZ, 0xc0, !PT ;  /* 0x000000bc16167812 */ /* 0x000fca00078ec0ff */
[----:B------:R-:W-:-:S06]  /*1500*/  IMAD.IADD R22, R20, 0x1, R22 ;  /* 0x0000000114167824 */ /* 0x000fcc00078e0216 */
[----:B------:R-:W1:Y:S01]  /*1510*/  LDS R22, [R22+0x800] ;  /* 0x0008000016167984 */ /* 0x000e620000000800 */
[----:B------:R-:W-:Y:S01]  /*1520*/  IMAD.WIDE R4, R37, 0x4, R2 ;  /* 0x0000000425047825 */ /* 0x000fe200078e0202 */
[----:B0-----:R-:W-:-:S04]  /*1530*/  LOP3.LUT R6, R23, 0x300, RZ, 0xfc, !PT ;  /* 0x0000030017067812 */ /* 0x001fc800078efcff */
[----:B------:R-:W-:Y:S01]  /*1540*/  SHF.R.U32.HI R6, RZ, 0x2, R6 ;  /* 0x00000002ff067819 */ /* 0x000fe20000011606 */
[----:B-1----:R0:W-:Y:S01]  /*1550*/  @P4 STG.E desc[UR6][R4.64], R22 ;  /* 0x0000001604004986 */ /* 0x0021e2000c101906 */
[----:B------:R-:W-:Y:S01]  /*1560*/  ISETP.LT.AND P4, PT, R16, 0x600, !P0 ;  /* 0x000006001000780c */ /* 0x000fe20004781270 */
[----:B------:R-:W-:-:S04]  /*1570*/  IMAD R16, R35, -0x180, R16 ;  /* 0xfffffe8023107824 */ /* 0x000fc800078e0210 */
[----:B------:R-:W-:-:S04]  /*1580*/  IMAD R16, R16, 0x3c1, R21 ;  /* 0x000003c110107824 */ /* 0x000fc800078e0215 */
[----:B------:R-:W-:Y:S01]  /*1590*/  IMAD R7, R35, 0xf0400, R16 ;  /* 0x000f040023077824 */ /* 0x000fe200078e0210 */
        /* <DEDUP_REMOVED lines=34> */
[----:B------:R-:W-:-:S05]  /*17c0*/  IMAD.IADD R12, R20, 0x1, R29 ;  /* 0x00000001140c7824 */ /* 0x000fca00078e021d */
[----:B------:R1:W2:Y:S01]  /*17d0*/  LDS R33, [R12+0x1800] ;  /* 0x001800000c217984 */ /* 0x0002a20000000800 */
[C---:B------:R-:W-:Y:S02]  /*17e0*/  LOP3.LUT R4, R23.reuse, 0x700, RZ, 0xfc, !PT ;  /* 0x0000070017047812 */ /* 0x040fe400078efcff */
[----:B0-----:R-:W-:Y:S02]  /*17f0*/  LOP3.LUT R6, R23, 0x800, RZ, 0xfc, !PT ;  /* 0x0000080017067812 */ /* 0x001fe400078efcff */
[----:B------:R-:W-:Y:S02]  /*1800*/  SHF.R.U32.HI R4, RZ, 0x2, R4 ;  /* 0x00000002ff047819 */ /* 0x000fe40000011604 */
[----:B------:R-:W-:Y:S02]  /*1810*/  SHF.R.U32.HI R6, RZ, 0x2, R6 ;  /* 0x00000002ff067819 */ /* 0x000fe40000011606 */
[----:B------:R-:W-:Y:S02]  /*1820*/  LOP3.LUT R7, R4, 0x1fc, RZ, 0xc0, !PT ;  /* 0x000001fc04077812 */ /* 0x000fe400078ec0ff */
[----:B------:R-:W-:-:S03]  /*1830*/  LOP3.LUT R31, R6, 0x23c, RZ, 0xc0, !PT ;  /* 0x0000023c061f7812 */ /* 0x000fc600078ec0ff */
[C---:B------:R-:W-:Y:S02]  /*1840*/  IMAD.IADD R7, R20.reuse, 0x1, R7 ;  /* 0x0000000114077824 */ /* 0x040fe400078e0207 */
[----:B------:R-:W-:Y:S01]  /*1850*/  IMAD.IADD R31, R20, 0x1, R31 ;  /* 0x00000001141f7824 */ /* 0x000fe200078e021f */
[----:B------:R-:W-:Y:S02]  /*1860*/  LOP3.LUT R6, R23, 0x900, RZ, 0xfc, !PT ;  /* 0x0000090017067812 */ /* 0x000fe400078efcff */
[----:B------:R0:W3:Y:S01]  /*1870*/  LDS R29, [R7+0x1c00] ;  /* 0x001c0000071d7984 */ /* 0x0000e20000000800 */
[----:B------:R-:W-:-:S03]  /*1880*/  IMAD.WIDE R4, R5, 0x4, R2 ;  /* 0x0000000405047825 */ /* 0x000fc600078e0202 */
[----:B------:R-:W4:Y:S01]  /*1890*/  LDS R31, [R31+0x2000] ;  /* 0x002000001f1f7984 */ /* 0x000f220000000800 */
[C---:B-1----:R-:W-:Y:S02]  /*18a0*/  LOP3.LUT R12, R23.reuse, 0xa00, RZ, 0xfc, !PT ;  /* 0x00000a00170c7812 */ /* 0x042fe400078efcff */
[----:B------:R-:W-:Y:S02]  /*18b0*/  SHF.R.U32.HI R6, RZ, 0x2, R6 ;  /* 0x00000002ff067819 */ /* 0x000fe40000011606 */
[C---:B------:R-:W-:Y:S02]  /*18c0*/  LOP3.LUT R14, R23.reuse, 0xb00, RZ, 0xfc, !PT ;  /* 0x00000b00170e7812 */ /* 0x040fe400078efcff */
[C---:B------:R-:W-:Y:S02]  /*18d0*/  LOP3.LUT R16, R23.reuse, 0xc00, RZ, 0xfc, !PT ;  /* 0x00000c0017107812 */ /* 0x040fe400078efcff */
[----:B------:R-:W-:Y:S02]  /*18e0*/  LOP3.LUT R18, R23, 0xd00, RZ, 0xfc, !PT ;  /* 0x00000d0017127812 */ /* 0x000fe400078efcff */
[----:B------:R-:W-:-:S02]  /*18f0*/  SHF.R.U32.HI R12, RZ, 0x2, R12 ;  /* 0x00000002ff0c7819 */ /* 0x000fc4000001160c */
[----:B------:R-:W-:Y:S01]  /*1900*/  SHF.R.U32.HI R14, RZ, 0x2, R14 ;  /* 0x00000002ff0e7819 */ /* 0x000fe2000001160e */
[----:B--2---:R1:W-:Y:S01]  /*1910*/  @P4 STG.E desc[UR6][R4.64], R33 ;  /* 0x0000002104004986 */ /* 0x0043e2000c101906 */
[----:B------:R-:W-:Y:S02]  /*1920*/  SHF.R.U32.HI R16, RZ, 0x2, R16 ;  /* 0x00000002ff107819 */ /* 0x000fe40000011610 */
[----:B------:R-:W-:Y:S02]  /*1930*/  SHF.R.U32.HI R18, RZ, 0x2, R18 ;  /* 0x00000002ff127819 */ /* 0x000fe40000011612 */
[----:B0-----:R-:W-:Y:S02]  /*1940*/  LOP3.LUT R7, R12, 0x2bc, RZ, 0xc0, !PT ;  /* 0x000002bc0c077812 */ /* 0x001fe400078ec0ff */
[----:B-1----:R-:W-:Y:S02]  /*1950*/  LOP3.LUT R4, R23, 0xe00, RZ, 0xfc, !PT ;  /* 0x00000e0017047812 */ /* 0x002fe400078efcff */
[----:B------:R-:W-:-:S02]  /*1960*/  LOP3.LUT R5, R6, 0x27c, RZ, 0xc0, !PT ;  /* 0x0000027c06057812 */ /* 0x000fc400078ec0ff */
[----:B------:R-:W-:Y:S02]  /*1970*/  SHF.R.U32.HI R4, RZ, 0x2, R4 ;  /* 0x00000002ff047819 */ /* 0x000fe40000011604 */
[----:B------:R-:W-:Y:S01]  /*1980*/  LOP3.LUT R33, R14, 0x2fc, RZ, 0xc0, !PT ;  /* 0x000002fc0e217812 */ /* 0x000fe200078ec0ff */
[----:B------:R-:W-:Y:S01]  /*1990*/  IMAD.IADD R26, R20, 0x1, R5 ;  /* 0x00000001141a7824 */ /* 0x000fe200078e0205 */
[----:B------:R-:W-:Y:S02]  /*19a0*/  LOP3.LUT R5, R16, 0x33c, RZ, 0xc0, !PT ;  /* 0x0000033c10057812 */ /* 0x000fe400078ec0ff */
[----:B------:R-:W-:Y:S01]  /*19b0*/  LOP3.LUT R35, R18, 0x37c, RZ, 0xc0, !PT ;  /* 0x0000037c12237812 */ /* 0x000fe200078ec0ff */
[----:B------:R-:W-:Y:S01]  /*19c0*/  IMAD.IADD R22, R20, 0x1, R7 ;  /* 0x0000000114167824 */ /* 0x000fe200078e0207 */
[----:B------:R-:W-:Y:S01]  /*19d0*/  LOP3.LUT R37, R4, 0x3bc, RZ, 0xc0, !PT ;  /* 0x000003bc04257812 */ /* 0x000fe200078ec0ff */
[C---:B------:R-:W-:Y:S01]  /*19e0*/  IMAD.IADD R18, R20.reuse, 0x1, R33 ;  /* 0x0000000114127824 */ /* 0x040fe200078e0221 */
[----:B------:R-:W0:Y:S01]  /*19f0*/  LDS R26, [R26+0x2400] ;  /* 0x002400001a1a7984 */ /* 0x000e220000000800 */
[----:B------:R-:W-:-:S02]  /*1a00*/  IMAD.IADD R16, R20, 0x1, R5 ;  /* 0x0000000114107824 */ /* 0x000fc400078e0205 */
[C---:B------:R-:W-:Y:S01]  /*1a10*/  IMAD.IADD R14, R20.reuse, 0x1, R35 ;  /* 0x00000001140e7824 */ /* 0x040fe200078e0223 */
[----:B------:R-:W1:Y:S01]  /*1a20*/  LDS R22, [R22+0x2800] ;  /* 0x0028000016167984 */ /* 0x000e620000000800 */
[----:B------:R-:W-:-:S03]  /*1a30*/  IMAD.IADD R12, R20, 0x1, R37 ;  /* 0x00000001140c7824 */ /* 0x000fc600078e0225 */
[----:B------:R-:W2:Y:S04]  /*1a40*/  LDS R18, [R18+0x2c00] ;  /* 0x002c000012127984 */ /* 0x000ea80000000800 */
[----:B------:R-:W5:Y:S04]  /*1a50*/  LDS R16, [R16+0x3000] ;  /* 0x0030000010107984 */ /* 0x000f680000000800 */
[----:B------:R-:W0:Y:S04]  /*1a60*/  LDS R14, [R14+0x3400] ;  /* 0x003400000e0e7984 */ /* 0x000e280000000800 */
[----:B------:R-:W1:Y:S01]  /*1a70*/  LDS R12, [R12+0x3800] ;  /* 0x003800000c0c7984 */ /* 0x000e620000000800 */
[----:B------:R-:W-:-:S04]  /*1a80*/  IMAD.WIDE R4, R25, 0x4, R2 ;  /* 0x0000000419047825 */ /* 0x000fc800078e0202 */
[----:B------:R-:W-:Y:S01]  /*1a90*/  IMAD.WIDE R6, R15, 0x4, R2 ;  /* 0x000000040f067825 */ /* 0x000fe200078e0202 */
[----:B---3--:R3:W-:Y:S04]  /*1aa0*/  @P3 STG.E desc[UR6][R4.64], R29 ;  /* 0x0000001d04003986 */ /* 0x0087e8000c101906 */
[----:B----4-:R4:W-:Y:S01]  /*1ab0*/  @P2 STG.E desc[UR6][R6.64], R31 ;  /* 0x0000001f06002986 */ /* 0x0109e2000c101906 */
[----:B------:R-:W-:Y:S01]  /*1ac0*/  ISETP.LT.AND P2, PT, R0, 0x600, !P0 ;  /* 0x000006000000780c */ /* 0x000fe20004741270 */
[----:B------:R-:W-:Y:S01]  /*1ad0*/  IMAD R0, R17, -0x180, R0 ;  /* 0xfffffe8011007824 */ /* 0x000fe200078e0200 */
[----:B------:R-:W-:Y:S01]  /*1ae0*/  ISETP.LT.AND P4, PT, R10, 0x600, !P0 ;  /* 0x000006000a00780c */ /* 0x000fe20004781270 */
[----:B------:R-:W-:Y:S01]  /*1af0*/  IMAD R10, R27, -0x180, R10 ;  /* 0xfffffe801b0a7824 */ /* 0x000fe200078e020a */
[----:B------:R-:W-:Y:S01]  /*1b00*/  ISETP.LT.AND P3, PT, R8, 0x600, !P0 ;  /* 0x000006000800780c */ /* 0x000fe20004761270 */
[----:B------:R-:W-:-:S02]  /*1b10*/  IMAD R0, R0, 0x3c1, R21 ;  /* 0x000003c100007824 */ /* 0x000fc400078e0215 */
[----:B------:R-:W-:Y:S02]  /*1b20*/  IMAD R8, R19, -0x180, R8 ;  /* 0xfffffe8013087824 */ /* 0x000fe400078e0208 */
[--C-:B------:R-:W-:Y:S02]  /*1b30*/  IMAD R10, R10, 0x3c1, R21.reuse ;  /* 0x000003c10a0a7824 */ /* 0x100fe400078e0215 */
[----:B---3--:R-:W-:Y:S01]  /*1b40*/  IMAD R29, R17, 0xf0400, R0 ;  /* 0x000f0400111d7824 */ /* 0x008fe200078e0200 */
[----:B------:R-:W-:Y:S01]  /*1b50*/  LOP3.LUT R0, R24, 0xf0, RZ, 0xfc, !PT ;  /* 0x000000f018007812 */ /* 0x000fe200078efcff */
[----:B------:R-:W-:Y:S02]  /*1b60*/  IMAD R8, R8, 0x3c1, R21 ;  /* 0x000003c108087824 */ /* 0x000fe400078e0215 */
[----:B----4-:R-:W-:Y:S01]  /*1b70*/  IMAD R7, R27, 0xf0400, R10 ;  /* 0x000f04001b077824 */ /* 0x010fe200078e020a */
[----:B------:R-:W-:Y:S01]  /*1b80*/  ISETP.LT.AND P0, PT, R0, 0x600, !P0 ;  /* 0x000006000000780c */ /* 0x000fe20004701270 */
[----:B------:R-:W-:Y:S01]  /*1b90*/  IMAD R25, R19, 0xf0400, R8 ;  /* 0x000f040013197824 */ /* 0x000fe200078e0208 */
[----:B------:R-:W-:Y:S01]  /*1ba0*/  LOP3.LUT R23, R23, 0xf00, RZ, 0xfc, !PT ;  /* 0x00000f0017177812 */ /* 0x000fe200078efcff */
[----:B------:R-:W-:-:S04]  /*1bb0*/  IMAD.WIDE R4, R13, 0x4, R2 ;  /* 0x000000040d047825 */ /* 0x000fc800078e0202 */
[----:B------:R-:W-:Y:S01]  /*1bc0*/  IMAD.WIDE R6, R7, 0x4, R2 ;  /* 0x0000000407067825 */ /* 0x000fe200078e0202 */
[----:B------:R-:W-:-:S03]  /*1bd0*/  SHF.R.U32.HI R23, RZ, 0x2, R23 ;  /* 0x00000002ff177819 */ /* 0x000fc60000011617 */
[--C-:B------:R-:W-:Y:S01]  /*1be0*/  IMAD.WIDE R24, R25, 0x4, R2.reuse ;  /* 0x0000000419187825 */ /* 0x100fe200078e0202 */
[----:B0-----:R0:W-:Y:S03]  /*1bf0*/  @P1 STG.E desc[UR6][R4.64], R26 ;  /* 0x0000001a04001986 */ /* 0x0011e6000c101906 */
[--C-:B------:R-:W-:Y:S01]  /*1c00*/  IMAD.WIDE R28, R29, 0x4, R2.reuse ;  /* 0x000000041d1c7825 */ /* 0x100fe200078e0202 */
[----:B-1----:R0:W-:Y:S03]  /*1c10*/  @P4 STG.E desc[UR6][R6.64], R22 ;  /* 0x0000001606004986 */ /* 0x0021e6000c101906 */
[--C-:B------:R-:W-:Y:S01]  /*1c20*/  IMAD.WIDE R10, R11, 0x4, R2.reuse ;  /* 0x000000040b0a7825 */ /* 0x100fe200078e0202 */
[----:B--2---:R0:W-:Y:S03]  /*1c30*/  @P3 STG.E desc[UR6][R24.64], R18 ;  /* 0x0000001218003986 */ /* 0x0041e6000c101906 */
[----:B------:R-:W-:Y:S01]  /*1c40*/  IMAD.WIDE R8, R9, 0x4, R2 ;  /* 0x0000000409087825 */ /* 0x000fe200078e0202 */
[----:B------:R-:W-:Y:S01]  /*1c50*/  LOP3.LUT R23, R23, 0x3fc, RZ, 0xc0, !PT ;  /* 0x000003fc17177812 */ /* 0x000fe200078ec0ff */
[----:B-----5:R0:W-:Y:S04]  /*1c60*/  @P2 STG.E desc[UR6][R28.64], R16 ;  /* 0x000000101c002986 */ /* 0x0201e8000c101906 */
[----:B------:R0:W-:Y:S01]  /*1c70*/  @P5 STG.E desc[UR6][R10.64], R14 ;  /* 0x0000000e0a005986 */ /* 0x0001e2000c101906 */
[----:B------:R-:W-:-:S03]  /*1c80*/  IMAD.IADD R20, R20, 0x1, R23 ;  /* 0x0000000114147824 */ /* 0x000fc600078e0217 */
[----:B------:R0:W-:Y:S02]  /*1c90*/  @P6 STG.E desc[UR6][R8.64], R12 ;  /* 0x0000000c08006986 */ /* 0x0001e4000c101906 */
[----:B0-----:R-:W-:Y:S05]  /*1ca0*/  @!P0 EXIT ;  /* 0x000000000000894d */ /* 0x001fea0003800000 */
[----:B0-----:R-:W0:Y:S01]  /*1cb0*/  LDS R7, [R20+0x3c00] ;  /* 0x003c000014077984 */ /* 0x001e220000000800 */
[----:B------:R-:W-:-:S05]  /*1cc0*/  IMAD.HI R4, R0, 0x2aaaaaab, RZ ;  /* 0x2aaaaaab00047827 */ /* 0x000fca00078e02ff */
[----:B------:R-:W-:-:S04]  /*1cd0*/  SHF.R.U32.HI R5, RZ, 0x1f, R4 ;  /* 0x0000001fff057819 */ /* 0x000fc80000011604 */
[----:B------:R-:W-:-:S05]  /*1ce0*/  LEA.HI.SX32 R5, R4, R5, 0x1a ;  /* 0x0000000504057211 */ /* 0x000fca00078fd2ff */
[----:B------:R-:W-:-:S04]  /*1cf0*/  IMAD R0, R5, -0x180, R0 ;  /* 0xfffffe8005007824 */ /* 0x000fc800078e0200 */
[----:B------:R-:W-:-:S04]  /*1d00*/  IMAD R0, R0, 0x3c1, R21 ;  /* 0x000003c100007824 */ /* 0x000fc800078e0215 */
[----:B------:R-:W-:-:S04]  /*1d10*/  IMAD R5, R5, 0xf0400, R0 ;  /* 0x000f040005057824 */ /* 0x000fc800078e0200 */
[----:B------:R-:W-:-:S05]  /*1d20*/  IMAD.WIDE R2, R5, 0x4, R2 ;  /* 0x0000000405027825 */ /* 0x000fca00078e0202 */
[----:B0-----:R-:W-:Y:S01]  /*1d30*/  STG.E desc[UR6][R2.64], R7 ;  /* 0x0000000702007986 */ /* 0x001fe2000c101906 */
[----:B------:R-:W-:Y:S05]  /*1d40*/  EXIT ;  /* 0x000000000000794d */ /* 0x000fea0003800000 */
.L_x_0:
[----:B------:R-:W-:-:S00]  /*1d50*/  BRA `(.L_x_0) ;  /* 0xfffffffc00fc7947 */ /* 0x000fc0000383ffff */
[----:B------:R-:W-:-:S00]  /*1d60*/  NOP ;  /* 0x0000000000007918 */ /* 0x000fc00000000000 */
        /* <DEDUP_REMOVED lines=9> */
.L_x_1:


//--------------------- .nv.global.init           --------------------------
	.section	.nv.global.init,"aw",@progbits
.nv.global.init:
	.type		_$_str,@object
	.size		_$_str,(_$_str_$_2 - _$_str)
_$_str:
        /*0000*/ 	.byte	0x5f, 0x5f, 0x43, 0x55, 0x44, 0x41, 0x5f, 0x46, 0x54, 0x5a, 0x00
	.type		_$_str_$_2,@object
	.size		_$_str_$_2,(.L_1 - _$_str_$_2)
_$_str_$_2:
        /*000b*/ 	.byte	0x5f, 0x5f, 0x43, 0x55, 0x44, 0x41, 0x5f, 0x50, 0x52, 0x45, 0x43, 0x5f, 0x53, 0x51, 0x52, 0x54
        /*001b*/ 	.byte	0x00
.L_1:


//--------------------- .nv.shared.triton_poi_fused__native_batch_norm_legit_no_training_relu_7 --------------------------
	.section	.nv.shared.triton_poi_fused__native_batch_norm_legit_no_training_relu_7,"aw",@nobits
	.sectionflags	@""
	.align	16
	.zero		1024


//--------------------- .nv.constant0.triton_poi_fused__native_batch_norm_legit_no_training_relu_7 --------------------------
	.section	.nv.constant0.triton_poi_fused__native_batch_norm_legit_no_training_relu_7,"a",@progbits
	.sectionflags	@""
	.align	4
.nv.constant0.triton_poi_fused__native_batch_norm_legit_no_training_relu_7:
	.zero		584
